//
// Generated by NVIDIA NVVM Compiler
//
// Compiler Build ID: CL-36424714
// Cuda compilation tools, release 13.0, V13.0.88
// Based on NVVM 20.0.0
//

.version 9.0
.target sm_100
.address_size 64

	// .globl	_Z9matrixMulPfS_S_i
// _ZZ9matrixMulPfS_S_iE9tile_mat1 has been demoted
// _ZZ9matrixMulPfS_S_iE9tile_mat2 has been demoted

.visible .entry _Z9matrixMulPfS_S_i(
	.param .u64 .ptr .align 1 _Z9matrixMulPfS_S_i_param_0,
	.param .u64 .ptr .align 1 _Z9matrixMulPfS_S_i_param_1,
	.param .u64 .ptr .align 1 _Z9matrixMulPfS_S_i_param_2,
	.param .u32 _Z9matrixMulPfS_S_i_param_3
)
{
	.reg .pred 	%p<21>;
	.reg .b32 	%r<53>;
	.reg .b32 	%f<423>;
	.reg .b64 	%rd<24>;
	// demoted variable
	.shared .align 4 .b8 _ZZ9matrixMulPfS_S_iE9tile_mat1[4096];
	// demoted variable
	.shared .align 4 .b8 _ZZ9matrixMulPfS_S_iE9tile_mat2[4096];
	ld.param.u64 	%rd5, [_Z9matrixMulPfS_S_i_param_0];
	ld.param.u64 	%rd6, [_Z9matrixMulPfS_S_i_param_1];
	ld.param.u64 	%rd7, [_Z9matrixMulPfS_S_i_param_2];
	ld.param.u32 	%r28, [_Z9matrixMulPfS_S_i_param_3];
	cvta.to.global.u64 	%rd1, %rd6;
	cvta.to.global.u64 	%rd2, %rd7;
	mov.u32 	%r29, %ctaid.y;
	shl.b32 	%r30, %r29, 5;
	mov.u32 	%r50, %tid.y;
	add.s32 	%r2, %r30, %r50;
	mov.u32 	%r31, %ctaid.x;
	shl.b32 	%r3, %r31, 7;
	mov.u32 	%r48, %tid.x;
	add.s32 	%r5, %r3, %r48;
	setp.lt.s32 	%p1, %r28, 1;
	mov.f32 	%f419, 0f00000000;
	mov.f32 	%f420, %f419;
	mov.f32 	%f421, %f419;
	mov.f32 	%f422, %f419;
	@%p1 bra 	$L__BB0_13;
	add.s32 	%r32, %r28, 31;
	shr.u32 	%r33, %r32, 5;
	shl.b32 	%r34, %r50, 7;
	mov.u32 	%r35, _ZZ9matrixMulPfS_S_iE9tile_mat1;
	add.s32 	%r6, %r35, %r34;
	shl.b32 	%r36, %r48, 2;
	add.s32 	%r7, %r6, %r36;
	mov.u32 	%r37, _ZZ9matrixMulPfS_S_iE9tile_mat2;
	add.s32 	%r9, %r37, %r36;
	add.s32 	%r8, %r9, %r34;
	add.s32 	%r10, %r5, 32;
	add.s32 	%r11, %r5, 64;
	add.s32 	%r12, %r5, 96;
	neg.s32 	%r52, %r33;
	mad.lo.s32 	%r38, %r50, %r28, %r48;
	add.s32 	%r39, %r38, %r3;
	add.s32 	%r51, %r39, 64;
	shl.b32 	%r15, %r28, 5;
	mad.lo.s32 	%r49, %r28, %r2, %r48;
	cvta.to.global.u64 	%rd3, %rd5;
	mov.f32 	%f419, 0f00000000;
$L__BB0_2:
	max.u32 	%r40, %r2, %r48;
	setp.ge.u32 	%p2, %r40, %r28;
	mov.f32 	%f414, 0f00000000;
	@%p2 bra 	$L__BB0_4;
	mul.wide.u32 	%rd8, %r49, 4;
	add.s64 	%rd9, %rd3, %rd8;
	ld.global.f32 	%f414, [%rd9];
$L__BB0_4:
	setp.ge.s32 	%p3, %r5, %r28;
	st.shared.f32 	[%r7], %f414;
	setp.ge.u32 	%p4, %r50, %r28;
	mov.f32 	%f415, 0f00000000;
	or.pred  	%p5, %p3, %p4;
	@%p5 bra 	$L__BB0_6;
	add.s32 	%r41, %r51, -64;
	mul.wide.u32 	%rd10, %r41, 4;
	add.s64 	%rd11, %rd1, %rd10;
	ld.global.f32 	%f415, [%rd11];
$L__BB0_6:
	setp.ge.s32 	%p7, %r10, %r28;
	st.shared.f32 	[%r8], %f415;
	bar.sync 	0;
	ld.shared.f32 	%f28, [%r6];
	ld.shared.f32 	%f29, [%r9];
	fma.rn.f32 	%f30, %f28, %f29, %f422;
	ld.shared.f32 	%f31, [%r6+4];
	ld.shared.f32 	%f32, [%r9+128];
	fma.rn.f32 	%f33, %f31, %f32, %f30;
	ld.shared.f32 	%f34, [%r6+8];
	ld.shared.f32 	%f35, [%r9+256];
	fma.rn.f32 	%f36, %f34, %f35, %f33;
	ld.shared.f32 	%f37, [%r6+12];
	ld.shared.f32 	%f38, [%r9+384];
	fma.rn.f32 	%f39, %f37, %f38, %f36;
	ld.shared.f32 	%f40, [%r6+16];
	ld.shared.f32 	%f41, [%r9+512];
	fma.rn.f32 	%f42, %f40, %f41, %f39;
	ld.shared.f32 	%f43, [%r6+20];
	ld.shared.f32 	%f44, [%r9+640];
	fma.rn.f32 	%f45, %f43, %f44, %f42;
	ld.shared.f32 	%f46, [%r6+24];
	ld.shared.f32 	%f47, [%r9+768];
	fma.rn.f32 	%f48, %f46, %f47, %f45;
	ld.shared.f32 	%f49, [%r6+28];
	ld.shared.f32 	%f50, [%r9+896];
	fma.rn.f32 	%f51, %f49, %f50, %f48;
	ld.shared.f32 	%f52, [%r6+32];
	ld.shared.f32 	%f53, [%r9+1024];
	fma.rn.f32 	%f54, %f52, %f53, %f51;
	ld.shared.f32 	%f55, [%r6+36];
	ld.shared.f32 	%f56, [%r9+1152];
	fma.rn.f32 	%f57, %f55, %f56, %f54;
	ld.shared.f32 	%f58, [%r6+40];
	ld.shared.f32 	%f59, [%r9+1280];
	fma.rn.f32 	%f60, %f58, %f59, %f57;
	ld.shared.f32 	%f61, [%r6+44];
	ld.shared.f32 	%f62, [%r9+1408];
	fma.rn.f32 	%f63, %f61, %f62, %f60;
	ld.shared.f32 	%f64, [%r6+48];
	ld.shared.f32 	%f65, [%r9+1536];
	fma.rn.f32 	%f66, %f64, %f65, %f63;
	ld.shared.f32 	%f67, [%r6+52];
	ld.shared.f32 	%f68, [%r9+1664];
	fma.rn.f32 	%f69, %f67, %f68, %f66;
	ld.shared.f32 	%f70, [%r6+56];
	ld.shared.f32 	%f71, [%r9+1792];
	fma.rn.f32 	%f72, %f70, %f71, %f69;
	ld.shared.f32 	%f73, [%r6+60];
	ld.shared.f32 	%f74, [%r9+1920];
	fma.rn.f32 	%f75, %f73, %f74, %f72;
	ld.shared.f32 	%f76, [%r6+64];
	ld.shared.f32 	%f77, [%r9+2048];
	fma.rn.f32 	%f78, %f76, %f77, %f75;
	ld.shared.f32 	%f79, [%r6+68];
	ld.shared.f32 	%f80, [%r9+2176];
	fma.rn.f32 	%f81, %f79, %f80, %f78;
	ld.shared.f32 	%f82, [%r6+72];
	ld.shared.f32 	%f83, [%r9+2304];
	fma.rn.f32 	%f84, %f82, %f83, %f81;
	ld.shared.f32 	%f85, [%r6+76];
	ld.shared.f32 	%f86, [%r9+2432];
	fma.rn.f32 	%f87, %f85, %f86, %f84;
	ld.shared.f32 	%f88, [%r6+80];
	ld.shared.f32 	%f89, [%r9+2560];
	fma.rn.f32 	%f90, %f88, %f89, %f87;
	ld.shared.f32 	%f91, [%r6+84];
	ld.shared.f32 	%f92, [%r9+2688];
	fma.rn.f32 	%f93, %f91, %f92, %f90;
	ld.shared.f32 	%f94, [%r6+88];
	ld.shared.f32 	%f95, [%r9+2816];
	fma.rn.f32 	%f96, %f94, %f95, %f93;
	ld.shared.f32 	%f97, [%r6+92];
	ld.shared.f32 	%f98, [%r9+2944];
	fma.rn.f32 	%f99, %f97, %f98, %f96;
	ld.shared.f32 	%f100, [%r6+96];
	ld.shared.f32 	%f101, [%r9+3072];
	fma.rn.f32 	%f102, %f100, %f101, %f99;
	ld.shared.f32 	%f103, [%r6+100];
	ld.shared.f32 	%f104, [%r9+3200];
	fma.rn.f32 	%f105, %f103, %f104, %f102;
	ld.shared.f32 	%f106, [%r6+104];
	ld.shared.f32 	%f107, [%r9+3328];
	fma.rn.f32 	%f108, %f106, %f107, %f105;
	ld.shared.f32 	%f109, [%r6+108];
	ld.shared.f32 	%f110, [%r9+3456];
	fma.rn.f32 	%f111, %f109, %f110, %f108;
	ld.shared.f32 	%f112, [%r6+112];
	ld.shared.f32 	%f113, [%r9+3584];
	fma.rn.f32 	%f114, %f112, %f113, %f111;
	ld.shared.f32 	%f115, [%r6+116];
	ld.shared.f32 	%f116, [%r9+3712];
	fma.rn.f32 	%f117, %f115, %f116, %f114;
	ld.shared.f32 	%f118, [%r6+120];
	ld.shared.f32 	%f119, [%r9+3840];
	fma.rn.f32 	%f120, %f118, %f119, %f117;
	ld.shared.f32 	%f121, [%r6+124];
	ld.shared.f32 	%f122, [%r9+3968];
	fma.rn.f32 	%f422, %f121, %f122, %f120;
	bar.sync 	0;
	mov.f32 	%f416, 0f00000000;
	or.pred  	%p8, %p7, %p4;
	@%p8 bra 	$L__BB0_8;
	add.s32 	%r42, %r51, -32;
	mul.wide.u32 	%rd12, %r42, 4;
	add.s64 	%rd13, %rd1, %rd12;
	ld.global.f32 	%f416, [%rd13];
$L__BB0_8:
	setp.ge.s32 	%p10, %r11, %r28;
	st.shared.f32 	[%r8], %f416;
	bar.sync 	0;
	ld.shared.f32 	%f124, [%r6];
	ld.shared.f32 	%f125, [%r9];
	fma.rn.f32 	%f126, %f124, %f125, %f421;
	ld.shared.f32 	%f127, [%r6+4];
	ld.shared.f32 	%f128, [%r9+128];
	fma.rn.f32 	%f129, %f127, %f128, %f126;
	ld.shared.f32 	%f130, [%r6+8];
	ld.shared.f32 	%f131, [%r9+256];
	fma.rn.f32 	%f132, %f130, %f131, %f129;
	ld.shared.f32 	%f133, [%r6+12];
	ld.shared.f32 	%f134, [%r9+384];
	fma.rn.f32 	%f135, %f133, %f134, %f132;
	ld.shared.f32 	%f136, [%r6+16];
	ld.shared.f32 	%f137, [%r9+512];
	fma.rn.f32 	%f138, %f136, %f137, %f135;
	ld.shared.f32 	%f139, [%r6+20];
	ld.shared.f32 	%f140, [%r9+640];
	fma.rn.f32 	%f141, %f139, %f140, %f138;
	ld.shared.f32 	%f142, [%r6+24];
	ld.shared.f32 	%f143, [%r9+768];
	fma.rn.f32 	%f144, %f142, %f143, %f141;
	ld.shared.f32 	%f145, [%r6+28];
	ld.shared.f32 	%f146, [%r9+896];
	fma.rn.f32 	%f147, %f145, %f146, %f144;
	ld.shared.f32 	%f148, [%r6+32];
	ld.shared.f32 	%f149, [%r9+1024];
	fma.rn.f32 	%f150, %f148, %f149, %f147;
	ld.shared.f32 	%f151, [%r6+36];
	ld.shared.f32 	%f152, [%r9+1152];
	fma.rn.f32 	%f153, %f151, %f152, %f150;
	ld.shared.f32 	%f154, [%r6+40];
	ld.shared.f32 	%f155, [%r9+1280];
	fma.rn.f32 	%f156, %f154, %f155, %f153;
	ld.shared.f32 	%f157, [%r6+44];
	ld.shared.f32 	%f158, [%r9+1408];
	fma.rn.f32 	%f159, %f157, %f158, %f156;
	ld.shared.f32 	%f160, [%r6+48];
	ld.shared.f32 	%f161, [%r9+1536];
	fma.rn.f32 	%f162, %f160, %f161, %f159;
	ld.shared.f32 	%f163, [%r6+52];
	ld.shared.f32 	%f164, [%r9+1664];
	fma.rn.f32 	%f165, %f163, %f164, %f162;
	ld.shared.f32 	%f166, [%r6+56];
	ld.shared.f32 	%f167, [%r9+1792];
	fma.rn.f32 	%f168, %f166, %f167, %f165;
	ld.shared.f32 	%f169, [%r6+60];
	ld.shared.f32 	%f170, [%r9+1920];
	fma.rn.f32 	%f171, %f169, %f170, %f168;
	ld.shared.f32 	%f172, [%r6+64];
	ld.shared.f32 	%f173, [%r9+2048];
	fma.rn.f32 	%f174, %f172, %f173, %f171;
	ld.shared.f32 	%f175, [%r6+68];
	ld.shared.f32 	%f176, [%r9+2176];
	fma.rn.f32 	%f177, %f175, %f176, %f174;
	ld.shared.f32 	%f178, [%r6+72];
	ld.shared.f32 	%f179, [%r9+2304];
	fma.rn.f32 	%f180, %f178, %f179, %f177;
	ld.shared.f32 	%f181, [%r6+76];
	ld.shared.f32 	%f182, [%r9+2432];
	fma.rn.f32 	%f183, %f181, %f182, %f180;
	ld.shared.f32 	%f184, [%r6+80];
	ld.shared.f32 	%f185, [%r9+2560];
	fma.rn.f32 	%f186, %f184, %f185, %f183;
	ld.shared.f32 	%f187, [%r6+84];
	ld.shared.f32 	%f188, [%r9+2688];
	fma.rn.f32 	%f189, %f187, %f188, %f186;
	ld.shared.f32 	%f190, [%r6+88];
	ld.shared.f32 	%f191, [%r9+2816];
	fma.rn.f32 	%f192, %f190, %f191, %f189;
	ld.shared.f32 	%f193, [%r6+92];
	ld.shared.f32 	%f194, [%r9+2944];
	fma.rn.f32 	%f195, %f193, %f194, %f192;
	ld.shared.f32 	%f196, [%r6+96];
	ld.shared.f32 	%f197, [%r9+3072];
	fma.rn.f32 	%f198, %f196, %f197, %f195;
	ld.shared.f32 	%f199, [%r6+100];
	ld.shared.f32 	%f200, [%r9+3200];
	fma.rn.f32 	%f201, %f199, %f200, %f198;
	ld.shared.f32 	%f202, [%r6+104];
	ld.shared.f32 	%f203, [%r9+3328];
	fma.rn.f32 	%f204, %f202, %f203, %f201;
	ld.shared.f32 	%f205, [%r6+108];
	ld.shared.f32 	%f206, [%r9+3456];
	fma.rn.f32 	%f207, %f205, %f206, %f204;
	ld.shared.f32 	%f208, [%r6+112];
	ld.shared.f32 	%f209, [%r9+3584];
	fma.rn.f32 	%f210, %f208, %f209, %f207;
	ld.shared.f32 	%f211, [%r6+116];
	ld.shared.f32 	%f212, [%r9+3712];
	fma.rn.f32 	%f213, %f211, %f212, %f210;
	ld.shared.f32 	%f214, [%r6+120];
	ld.shared.f32 	%f215, [%r9+3840];
	fma.rn.f32 	%f216, %f214, %f215, %f213;
	ld.shared.f32 	%f217, [%r6+124];
	ld.shared.f32 	%f218, [%r9+3968];
	fma.rn.f32 	%f421, %f217, %f218, %f216;
	bar.sync 	0;
	mov.f32 	%f417, 0f00000000;
	or.pred  	%p11, %p10, %p4;
	@%p11 bra 	$L__BB0_10;
	mul.wide.u32 	%rd14, %r51, 4;
	add.s64 	%rd15, %rd1, %rd14;
	ld.global.f32 	%f417, [%rd15];
$L__BB0_10:
	setp.ge.s32 	%p13, %r12, %r28;
	st.shared.f32 	[%r8], %f417;
	bar.sync 	0;
	ld.shared.f32 	%f220, [%r6];
	ld.shared.f32 	%f221, [%r9];
	fma.rn.f32 	%f222, %f220, %f221, %f420;
	ld.shared.f32 	%f223, [%r6+4];
	ld.shared.f32 	%f224, [%r9+128];
	fma.rn.f32 	%f225, %f223, %f224, %f222;
	ld.shared.f32 	%f226, [%r6+8];
	ld.shared.f32 	%f227, [%r9+256];
	fma.rn.f32 	%f228, %f226, %f227, %f225;
	ld.shared.f32 	%f229, [%r6+12];
	ld.shared.f32 	%f230, [%r9+384];
	fma.rn.f32 	%f231, %f229, %f230, %f228;
	ld.shared.f32 	%f232, [%r6+16];
	ld.shared.f32 	%f233, [%r9+512];
	fma.rn.f32 	%f234, %f232, %f233, %f231;
	ld.shared.f32 	%f235, [%r6+20];
	ld.shared.f32 	%f236, [%r9+640];
	fma.rn.f32 	%f237, %f235, %f236, %f234;
	ld.shared.f32 	%f238, [%r6+24];
	ld.shared.f32 	%f239, [%r9+768];
	fma.rn.f32 	%f240, %f238, %f239, %f237;
	ld.shared.f32 	%f241, [%r6+28];
	ld.shared.f32 	%f242, [%r9+896];
	fma.rn.f32 	%f243, %f241, %f242, %f240;
	ld.shared.f32 	%f244, [%r6+32];
	ld.shared.f32 	%f245, [%r9+1024];
	fma.rn.f32 	%f246, %f244, %f245, %f243;
	ld.shared.f32 	%f247, [%r6+36];
	ld.shared.f32 	%f248, [%r9+1152];
	fma.rn.f32 	%f249, %f247, %f248, %f246;
	ld.shared.f32 	%f250, [%r6+40];
	ld.shared.f32 	%f251, [%r9+1280];
	fma.rn.f32 	%f252, %f250, %f251, %f249;
	ld.shared.f32 	%f253, [%r6+44];
	ld.shared.f32 	%f254, [%r9+1408];
	fma.rn.f32 	%f255, %f253, %f254, %f252;
	ld.shared.f32 	%f256, [%r6+48];
	ld.shared.f32 	%f257, [%r9+1536];
	fma.rn.f32 	%f258, %f256, %f257, %f255;
	ld.shared.f32 	%f259, [%r6+52];
	ld.shared.f32 	%f260, [%r9+1664];
	fma.rn.f32 	%f261, %f259, %f260, %f258;
	ld.shared.f32 	%f262, [%r6+56];
	ld.shared.f32 	%f263, [%r9+1792];
	fma.rn.f32 	%f264, %f262, %f263, %f261;
	ld.shared.f32 	%f265, [%r6+60];
	ld.shared.f32 	%f266, [%r9+1920];
	fma.rn.f32 	%f267, %f265, %f266, %f264;
	ld.shared.f32 	%f268, [%r6+64];
	ld.shared.f32 	%f269, [%r9+2048];
	fma.rn.f32 	%f270, %f268, %f269, %f267;
	ld.shared.f32 	%f271, [%r6+68];
	ld.shared.f32 	%f272, [%r9+2176];
	fma.rn.f32 	%f273, %f271, %f272, %f270;
	ld.shared.f32 	%f274, [%r6+72];
	ld.shared.f32 	%f275, [%r9+2304];
	fma.rn.f32 	%f276, %f274, %f275, %f273;
	ld.shared.f32 	%f277, [%r6+76];
	ld.shared.f32 	%f278, [%r9+2432];
	fma.rn.f32 	%f279, %f277, %f278, %f276;
	ld.shared.f32 	%f280, [%r6+80];
	ld.shared.f32 	%f281, [%r9+2560];
	fma.rn.f32 	%f282, %f280, %f281, %f279;
	ld.shared.f32 	%f283, [%r6+84];
	ld.shared.f32 	%f284, [%r9+2688];
	fma.rn.f32 	%f285, %f283, %f284, %f282;
	ld.shared.f32 	%f286, [%r6+88];
	ld.shared.f32 	%f287, [%r9+2816];
	fma.rn.f32 	%f288, %f286, %f287, %f285;
	ld.shared.f32 	%f289, [%r6+92];
	ld.shared.f32 	%f290, [%r9+2944];
	fma.rn.f32 	%f291, %f289, %f290, %f288;
	ld.shared.f32 	%f292, [%r6+96];
	ld.shared.f32 	%f293, [%r9+3072];
	fma.rn.f32 	%f294, %f292, %f293, %f291;
	ld.shared.f32 	%f295, [%r6+100];
	ld.shared.f32 	%f296, [%r9+3200];
	fma.rn.f32 	%f297, %f295, %f296, %f294;
	ld.shared.f32 	%f298, [%r6+104];
	ld.shared.f32 	%f299, [%r9+3328];
	fma.rn.f32 	%f300, %f298, %f299, %f297;
	ld.shared.f32 	%f301, [%r6+108];
	ld.shared.f32 	%f302, [%r9+3456];
	fma.rn.f32 	%f303, %f301, %f302, %f300;
	ld.shared.f32 	%f304, [%r6+112];
	ld.shared.f32 	%f305, [%r9+3584];
	fma.rn.f32 	%f306, %f304, %f305, %f303;
	ld.shared.f32 	%f307, [%r6+116];
	ld.shared.f32 	%f308, [%r9+3712];
	fma.rn.f32 	%f309, %f307, %f308, %f306;
	ld.shared.f32 	%f310, [%r6+120];
	ld.shared.f32 	%f311, [%r9+3840];
	fma.rn.f32 	%f312, %f310, %f311, %f309;
	ld.shared.f32 	%f313, [%r6+124];
	ld.shared.f32 	%f314, [%r9+3968];
	fma.rn.f32 	%f420, %f313, %f314, %f312;
	bar.sync 	0;
	mov.f32 	%f418, 0f00000000;
	or.pred  	%p14, %p13, %p4;
	@%p14 bra 	$L__BB0_12;
	add.s32 	%r43, %r51, 32;
	mul.wide.u32 	%rd16, %r43, 4;
	add.s64 	%rd17, %rd1, %rd16;
	ld.global.f32 	%f418, [%rd17];
$L__BB0_12:
	st.shared.f32 	[%r8], %f418;
	bar.sync 	0;
	ld.shared.f32 	%f315, [%r6];
	ld.shared.f32 	%f316, [%r9];
	fma.rn.f32 	%f317, %f315, %f316, %f419;
	ld.shared.f32 	%f318, [%r6+4];
	ld.shared.f32 	%f319, [%r9+128];
	fma.rn.f32 	%f320, %f318, %f319, %f317;
	ld.shared.f32 	%f321, [%r6+8];
	ld.shared.f32 	%f322, [%r9+256];
	fma.rn.f32 	%f323, %f321, %f322, %f320;
	ld.shared.f32 	%f324, [%r6+12];
	ld.shared.f32 	%f325, [%r9+384];
	fma.rn.f32 	%f326, %f324, %f325, %f323;
	ld.shared.f32 	%f327, [%r6+16];
	ld.shared.f32 	%f328, [%r9+512];
	fma.rn.f32 	%f329, %f327, %f328, %f326;
	ld.shared.f32 	%f330, [%r6+20];
	ld.shared.f32 	%f331, [%r9+640];
	fma.rn.f32 	%f332, %f330, %f331, %f329;
	ld.shared.f32 	%f333, [%r6+24];
	ld.shared.f32 	%f334, [%r9+768];
	fma.rn.f32 	%f335, %f333, %f334, %f332;
	ld.shared.f32 	%f336, [%r6+28];
	ld.shared.f32 	%f337, [%r9+896];
	fma.rn.f32 	%f338, %f336, %f337, %f335;
	ld.shared.f32 	%f339, [%r6+32];
	ld.shared.f32 	%f340, [%r9+1024];
	fma.rn.f32 	%f341, %f339, %f340, %f338;
	ld.shared.f32 	%f342, [%r6+36];
	ld.shared.f32 	%f343, [%r9+1152];
	fma.rn.f32 	%f344, %f342, %f343, %f341;
	ld.shared.f32 	%f345, [%r6+40];
	ld.shared.f32 	%f346, [%r9+1280];
	fma.rn.f32 	%f347, %f345, %f346, %f344;
	ld.shared.f32 	%f348, [%r6+44];
	ld.shared.f32 	%f349, [%r9+1408];
	fma.rn.f32 	%f350, %f348, %f349, %f347;
	ld.shared.f32 	%f351, [%r6+48];
	ld.shared.f32 	%f352, [%r9+1536];
	fma.rn.f32 	%f353, %f351, %f352, %f350;
	ld.shared.f32 	%f354, [%r6+52];
	ld.shared.f32 	%f355, [%r9+1664];
	fma.rn.f32 	%f356, %f354, %f355, %f353;
	ld.shared.f32 	%f357, [%r6+56];
	ld.shared.f32 	%f358, [%r9+1792];
	fma.rn.f32 	%f359, %f357, %f358, %f356;
	ld.shared.f32 	%f360, [%r6+60];
	ld.shared.f32 	%f361, [%r9+1920];
	fma.rn.f32 	%f362, %f360, %f361, %f359;
	ld.shared.f32 	%f363, [%r6+64];
	ld.shared.f32 	%f364, [%r9+2048];
	fma.rn.f32 	%f365, %f363, %f364, %f362;
	ld.shared.f32 	%f366, [%r6+68];
	ld.shared.f32 	%f367, [%r9+2176];
	fma.rn.f32 	%f368, %f366, %f367, %f365;
	ld.shared.f32 	%f369, [%r6+72];
	ld.shared.f32 	%f370, [%r9+2304];
	fma.rn.f32 	%f371, %f369, %f370, %f368;
	ld.shared.f32 	%f372, [%r6+76];
	ld.shared.f32 	%f373, [%r9+2432];
	fma.rn.f32 	%f374, %f372, %f373, %f371;
	ld.shared.f32 	%f375, [%r6+80];
	ld.shared.f32 	%f376, [%r9+2560];
	fma.rn.f32 	%f377, %f375, %f376, %f374;
	ld.shared.f32 	%f378, [%r6+84];
	ld.shared.f32 	%f379, [%r9+2688];
	fma.rn.f32 	%f380, %f378, %f379, %f377;
	ld.shared.f32 	%f381, [%r6+88];
	ld.shared.f32 	%f382, [%r9+2816];
	fma.rn.f32 	%f383, %f381, %f382, %f380;
	ld.shared.f32 	%f384, [%r6+92];
	ld.shared.f32 	%f385, [%r9+2944];
	fma.rn.f32 	%f386, %f384, %f385, %f383;
	ld.shared.f32 	%f387, [%r6+96];
	ld.shared.f32 	%f388, [%r9+3072];
	fma.rn.f32 	%f389, %f387, %f388, %f386;
	ld.shared.f32 	%f390, [%r6+100];
	ld.shared.f32 	%f391, [%r9+3200];
	fma.rn.f32 	%f392, %f390, %f391, %f389;
	ld.shared.f32 	%f393, [%r6+104];
	ld.shared.f32 	%f394, [%r9+3328];
	fma.rn.f32 	%f395, %f393, %f394, %f392;
	ld.shared.f32 	%f396, [%r6+108];
	ld.shared.f32 	%f397, [%r9+3456];
	fma.rn.f32 	%f398, %f396, %f397, %f395;
	ld.shared.f32 	%f399, [%r6+112];
	ld.shared.f32 	%f400, [%r9+3584];
	fma.rn.f32 	%f401, %f399, %f400, %f398;
	ld.shared.f32 	%f402, [%r6+116];
	ld.shared.f32 	%f403, [%r9+3712];
	fma.rn.f32 	%f404, %f402, %f403, %f401;
	ld.shared.f32 	%f405, [%r6+120];
	ld.shared.f32 	%f406, [%r9+3840];
	fma.rn.f32 	%f407, %f405, %f406, %f404;
	ld.shared.f32 	%f408, [%r6+124];
	ld.shared.f32 	%f409, [%r9+3968];
	fma.rn.f32 	%f419, %f408, %f409, %f407;
	bar.sync 	0;
	add.s32 	%r52, %r52, 1;
	setp.ne.s32 	%p15, %r52, 0;
	add.s32 	%r51, %r51, %r15;
	add.s32 	%r50, %r50, 32;
	add.s32 	%r49, %r49, 32;
	add.s32 	%r48, %r48, 32;
	@%p15 bra 	$L__BB0_2;
$L__BB0_13:
	setp.ge.s32 	%p16, %r2, %r28;
	@%p16 bra 	$L__BB0_22;
	mul.lo.s32 	%r27, %r28, %r2;
	setp.ge.s32 	%p17, %r5, %r28;
	@%p17 bra 	$L__BB0_16;
	add.s32 	%r44, %r5, %r27;
	mul.wide.s32 	%rd18, %r44, 4;
	add.s64 	%rd19, %rd2, %rd18;
	st.global.f32 	[%rd19], %f422;
$L__BB0_16:
	add.s32 	%r45, %r5, 32;
	setp.ge.s32 	%p18, %r45, %r28;
	cvt.s64.s32 	%rd20, %r27;
	cvt.s64.s32 	%rd21, %r5;
	add.s64 	%rd22, %rd21, %rd20;
	shl.b64 	%rd23, %rd22, 2;
	add.s64 	%rd4, %rd2, %rd23;
	@%p18 bra 	$L__BB0_18;
	st.global.f32 	[%rd4+128], %f421;
$L__BB0_18:
	add.s32 	%r46, %r5, 64;
	setp.ge.s32 	%p19, %r46, %r28;
	@%p19 bra 	$L__BB0_20;
	st.global.f32 	[%rd4+256], %f420;
$L__BB0_20:
	add.s32 	%r47, %r5, 96;
	setp.ge.s32 	%p20, %r47, %r28;
	@%p20 bra 	$L__BB0_22;
	st.global.f32 	[%rd4+384], %f419;
$L__BB0_22:
	ret;

}


// ===== COMPILED SASS (sm_100) =====

	.target	sm_100

	.elftype	@"ET_EXEC"


//--------------------- .note.nv.tkinfo           --------------------------
	.section	.note.nv.tkinfo,"",@"SHT_NOTE"
	.sectionflags	@"SHF_NOTE_NV_TKINFO"
	.tkinfo
        /*0018*/ 	.word	0x00000002
        /*0030*/ 	.string	""
        /*0030*/ 	.string	"ptxas"
        /*0030*/ 	.string	"Cuda compilation tools, release 13.0, V13.0.88"
        /*0030*/ 	.string	"Build cuda_13.0.r13.0/compiler.36424714_0"
        /*0030*/ 	.string	"-arch sm_100 -m 64 "



//--------------------- .note.nv.cuinfo           --------------------------
	.section	.note.nv.cuinfo,"",@"SHT_NOTE"
	.sectionflags	@"SHF_NOTE_NV_CUINFO"
        /*0018*/ 	.short	0x0002
        /*001a*/ 	.short	0x0064
        /*001c*/ 	.short	0x0082
	.zero		2


//--------------------- .nv.info                  --------------------------
	.section	.nv.info,"",@"SHT_CUDA_INFO"
	.align	4


	//----- nvinfo : EIATTR_REGCOUNT
	.align		4
        /*0000*/ 	.byte	0x04, 0x2f
        /*0002*/ 	.short	(.L_1 - .L_0)
	.align		4
.L_0:
        /*0004*/ 	.word	index@(_Z9matrixMulPfS_S_i)
        /*0008*/ 	.word	0x00000020


	//----- nvinfo : EIATTR_FRAME_SIZE
	.align		4
.L_1:
        /*000c*/ 	.byte	0x04, 0x11
        /*000e*/ 	.short	(.L_3 - .L_2)
	.align		4
.L_2:
        /*0010*/ 	.word	index@(_Z9matrixMulPfS_S_i)
        /*0014*/ 	.word	0x00000000


	//----- nvinfo : EIATTR_MIN_STACK_SIZE
	.align		4
.L_3:
        /*0018*/ 	.byte	0x04, 0x12
        /*001a*/ 	.short	(.L_5 - .L_4)
	.align		4
.L_4:
        /*001c*/ 	.word	index@(_Z9matrixMulPfS_S_i)
        /*0020*/ 	.word	0x00000000
.L_5:


//--------------------- .nv.compat                --------------------------
	.section	.nv.compat,"",@"SHT_CUDA_COMPAT_INFO"
	.align	4
        /*0000*/ 	.byte	0x02, 0x09, 0x00, 0x00, 0x02, 0x02, 0x01, 0x00, 0x02, 0x05, 0x05, 0x00, 0x03, 0x07, 0x01, 0x01
        /*0010*/ 	.byte	0x02, 0x03, 0x00, 0x00, 0x02, 0x06, 0x01, 0x00, 0x04, 0x0b, 0x08, 0x00, 0x09, 0x00, 0x00, 0x00
        /*0020*/ 	.byte	0x00, 0x00, 0x00, 0x00


//--------------------- .nv.info._Z9matrixMulPfS_S_i --------------------------
	.section	.nv.info._Z9matrixMulPfS_S_i,"",@"SHT_CUDA_INFO"
	.sectionflags	@""
	.align	4


	//----- nvinfo : EIATTR_CUDA_API_VERSION
	.align		4
        /*0000*/ 	.byte	0x04, 0x37
        /*0002*/ 	.short	(.L_7 - .L_6)
.L_6:
        /*0004*/ 	.word	0x00000082


	//----- nvinfo : EIATTR_KPARAM_INFO
	.align		4
.L_7:
        /*0008*/ 	.byte	0x04, 0x17
        /*000a*/ 	.short	(.L_9 - .L_8)
.L_8:
        /*000c*/ 	.word	0x00000000
        /*0010*/ 	.short	0x0003
        /*0012*/ 	.short	0x0018
        /*0014*/ 	.byte	0x00, 0xf0, 0x11, 0x00


	//----- nvinfo : EIATTR_KPARAM_INFO
	.align		4
.L_9:
        /*0018*/ 	.byte	0x04, 0x17
        /*001a*/ 	.short	(.L_11 - .L_10)
.L_10:
        /*001c*/ 	.word	0x00000000
        /*0020*/ 	.short	0x0002
        /*0022*/ 	.short	0x0010
        /*0024*/ 	.byte	0x00, 0xf5, 0x21, 0x00


	//----- nvinfo : EIATTR_KPARAM_INFO
	.align		4
.L_11:
        /*0028*/ 	.byte	0x04, 0x17
        /*002a*/ 	.short	(.L_13 - .L_12)
.L_12:
        /*002c*/ 	.word	0x00000000
        /*0030*/ 	.short	0x0001
        /*0032*/ 	.short	0x0008
        /*0034*/ 	.byte	0x00, 0xf5, 0x21, 0x00


	//----- nvinfo : EIATTR_KPARAM_INFO
	.align		4
.L_13:
        /*0038*/ 	.byte	0x04, 0x17
        /*003a*/ 	.short	(.L_15 - .L_14)
.L_14:
        /*003c*/ 	.word	0x00000000
        /*0040*/ 	.short	0x0000
        /*0042*/ 	.short	0x0000
        /*0044*/ 	.byte	0x00, 0xf5, 0x21, 0x00


	//----- nvinfo : EIATTR_SPARSE_MMA_MASK
	.align		4
.L_15:
        /*0048*/ 	.byte	0x03, 0x50
        /*004a*/ 	.short	0x0000


	//----- nvinfo : EIATTR_MAXREG_COUNT
	.align		4
        /*004c*/ 	.byte	0x03, 0x1b
        /*004e*/ 	.short	0x00ff


	//----- nvinfo : EIATTR_NUM_BARRIERS
	.align		4
        /*0050*/ 	.byte	0x02, 0x4c
        /*0052*/ 	.byte	0x01
	.zero		1


	//----- nvinfo : EIATTR_MERCURY_ISA_VERSION
	.align		4
        /*0054*/ 	.byte	0x03, 0x5f
        /*0056*/ 	.short	0x0101


	//----- nvinfo : EIATTR_VRC_CTA_INIT_COUNT
	.align		4
        /*0058*/ 	.byte	0x02, 0x4a
	.zero		1
	.zero		1


	//----- nvinfo : EIATTR_EXIT_INSTR_OFFSETS
	.align		4
        /*005c*/ 	.byte	0x04, 0x1c
        /*005e*/ 	.short	(.L_17 - .L_16)


	//   ....[0]....
.L_16:
        /*0060*/ 	.word	0x00001790


	//   ....[1]....
        /*0064*/ 	.word	0x000018e0


	//   ....[2]....
        /*0068*/ 	.word	0x00001900


	//----- nvinfo : EIATTR_CBANK_PARAM_SIZE
	.align		4
.L_17:
        /*006c*/ 	.byte	0x03, 0x19
        /*006e*/ 	.short	0x001c


	//----- nvinfo : EIATTR_PARAM_CBANK
	.align		4
        /*0070*/ 	.byte	0x04, 0x0a
        /*0072*/ 	.short	(.L_19 - .L_18)
	.align		4
.L_18:
        /*0074*/ 	.word	index@(.nv.constant0._Z9matrixMulPfS_S_i)
        /*0078*/ 	.short	0x0380
        /*007a*/ 	.short	0x001c


	//----- nvinfo : EIATTR_SW_WAR
	.align		4
.L_19:
        /*007c*/ 	.byte	0x04, 0x36
        /*007e*/ 	.short	(.L_21 - .L_20)
.L_20:
        /*0080*/ 	.word	0x00000008
.L_21:


//--------------------- .nv.callgraph             --------------------------
	.section	.nv.callgraph,"",@"SHT_CUDA_CALLGRAPH"
	.align	4
	.sectionentsize	8
	.align		4
        /*0000*/ 	.word	0x00000000
	.align		4
        /*0004*/ 	.word	0xffffffff
	.align		4
        /*0008*/ 	.word	0x00000000
	.align		4
        /*000c*/ 	.word	0xfffffffe
	.align		4
        /*0010*/ 	.word	0x00000000
	.align		4
        /*0014*/ 	.word	0xfffffffd
	.align		4
        /*0018*/ 	.word	0x00000000
	.align		4
        /*001c*/ 	.word	0xfffffffc


//--------------------- .text._Z9matrixMulPfS_S_i --------------------------
	.section	.text._Z9matrixMulPfS_S_i,"ax",@progbits
	.align	128
        .global         _Z9matrixMulPfS_S_i
        .type           _Z9matrixMulPfS_S_i,@function
        .size           _Z9matrixMulPfS_S_i,(.L_x_3 - _Z9matrixMulPfS_S_i)
        .other          _Z9matrixMulPfS_S_i,@"STO_CUDA_ENTRY STV_DEFAULT"
_Z9matrixMulPfS_S_i:
.text._Z9matrixMulPfS_S_i:
[----:B------:R-:W-:Y:S01]  /*0000*/  LDC R1, c[0x0][0x37c] ;  /* 0x0000df00ff017b82 */ /* 0x000fe20000000800 */
[----:B------:R-:W0:Y:S01]  /*0010*/  LDCU UR4, c[0x0][0x398] ;  /* 0x00007300ff0477ac */ /* 0x000e220008000800 */
[----:B------:R-:W1:Y:S01]  /*0020*/  S2R R25, SR_CTAID.Y ;  /* 0x0000000000197919 */ /* 0x000e620000002600 */
[----:B------:R-:W-:Y:S01]  /*0030*/  HFMA2 R18, -RZ, RZ, 0, 0 ;  /* 0x00000000ff127431 */ /* 0x000fe200000001ff */
[----:B------:R-:W-:Y:S01]  /*0040*/  MOV R16, RZ ;  /* 0x000000ff00107202 */ /* 0x000fe20000000f00 */
[----:B------:R-:W2:Y:S01]  /*0050*/  LDCU.64 UR8, c[0x0][0x358] ;  /* 0x00006b00ff0877ac */ /* 0x000ea20008000a00 */
[----:B------:R-:W1:Y:S01]  /*0060*/  S2R R14, SR_TID.Y ;  /* 0x00000000000e7919 */ /* 0x000e620000002200 */
[----:B------:R-:W-:Y:S01]  /*0070*/  HFMA2 R29, -RZ, RZ, 0, 0 ;  /* 0x00000000ff1d7431 */ /* 0x000fe200000001ff */
[----:B------:R-:W-:Y:S01]  /*0080*/  MOV R27, RZ ;  /* 0x000000ff001b7202 */ /* 0x000fe20000000f00 */
[----:B------:R-:W3:Y:S01]  /*0090*/  S2R R13, SR_CTAID.X ;  /* 0x00000000000d7919 */ /* 0x000ee20000002500 */
[----:B------:R-:W3:Y:S01]  /*00a0*/  S2R R21, SR_TID.X ;  /* 0x0000000000157919 */ /* 0x000ee20000002100 */
[----:B0-----:R-:W-:-:S04]  /*00b0*/  MOV R6, UR4 ;  /* 0x0000000400067c02 */ /* 0x001fc80008000f00 */
[----:B------:R-:W-:Y:S02]  /*00c0*/  ISETP.GE.AND P0, PT, R6, 0x1, PT ;  /* 0x000000010600780c */ /* 0x000fe40003f06270 */
[----:B-1----:R-:W-:Y:S02]  /*00d0*/  LEA R25, R25, R14, 0x5 ;  /* 0x0000000e19197211 */ /* 0x002fe400078e28ff */
[----:B---3--:R-:W-:-:S09]  /*00e0*/  LEA R23, R13, R21, 0x7 ;  /* 0x000000150d177211 */ /* 0x008fd200078e38ff */
[----:B--2---:R-:W-:Y:S05]  /*00f0*/  @!P0 BRA `(.L_x_0) ;  /* 0x0000001400a08947 */ /* 0x004fea0003800000 */
[----:B------:R-:W0:Y:S01]  /*0100*/  S2UR UR6, SR_CgaCtaId ;  /* 0x00000000000679c3 */ /* 0x000e220000008800 */
[----:B------:R-:W-:Y:S01]  /*0110*/  UMOV UR4, 0x400 ;  /* 0x0000040000047882 */ /* 0x000fe20000000000 */
[-CC-:B------:R-:W-:Y:S01]  /*0120*/  IMAD R2, R14, R6.reuse, R21.reuse ;  /* 0x000000060e027224 */ /* 0x180fe200078e0215 */
[----:B------:R-:W-:Y:S01]  /*0130*/  UIADD3 UR5, UPT, UPT, UR4, 0x1000, URZ ;  /* 0x0000100004057890 */ /* 0x000fe2000fffe0ff */
[----:B------:R-:W-:Y:S01]  /*0140*/  IADD3 R19, PT, PT, R23, 0x20, RZ ;  /* 0x0000002017137810 */ /* 0x000fe20007ffe0ff */
[----:B------:R-:W-:Y:S01]  /*0150*/  IMAD R7, R25, R6, R21 ;  /* 0x0000000619077224 */ /* 0x000fe200078e0215 */
[----:B------:R-:W-:Y:S02]  /*0160*/  IADD3 R17, PT, PT, R23, 0x40, RZ ;  /* 0x0000004017117810 */ /* 0x000fe40007ffe0ff */
[----:B------:R-:W1:Y:S01]  /*0170*/  LDC R0, c[0x0][0x398] ;  /* 0x0000e600ff007b82 */ /* 0x000e620000000800 */
[----:B------:R-:W-:Y:S02]  /*0180*/  LEA R13, R13, R2, 0x7 ;  /* 0x000000020d0d7211 */ /* 0x000fe400078e38ff */
[----:B------:R-:W-:-:S02]  /*0190*/  IADD3 R2, PT, PT, R6, 0x1f, RZ ;  /* 0x0000001f06027810 */ /* 0x000fc40007ffe0ff */
[----:B------:R-:W-:Y:S02]  /*01a0*/  IADD3 R15, PT, PT, R23, 0x60, RZ ;  /* 0x00000060170f7810 */ /* 0x000fe40007ffe0ff */
[----:B------:R-:W-:Y:S02]  /*01b0*/  SHF.R.U32.HI R12, RZ, 0x5, R2 ;  /* 0x00000005ff0c7819 */ /* 0x000fe40000011602 */
[----:B------:R-:W-:Y:S02]  /*01c0*/  MOV R18, RZ ;  /* 0x000000ff00127202 */ /* 0x000fe40000000f00 */
[----:B------:R-:W-:Y:S02]  /*01d0*/  IADD3 R12, PT, PT, -R12, RZ, RZ ;  /* 0x000000ff0c0c7210 */ /* 0x000fe40007ffe1ff */
[----:B------:R-:W-:Y:S01]  /*01e0*/  IADD3 R13, PT, PT, R13, 0x40, RZ ;  /* 0x000000400d0d7810 */ /* 0x000fe20007ffe0ff */
[----:B0-----:R-:W-:Y:S02]  /*01f0*/  ULEA UR4, UR6, UR4, 0x18 ;  /* 0x0000000406047291 */ /* 0x001fe4000f8ec0ff */
[----:B------:R-:W-:-:S04]  /*0200*/  ULEA UR5, UR6, UR5, 0x18 ;  /* 0x0000000506057291 */ /* 0x000fc8000f8ec0ff */
[C---:B------:R-:W-:Y:S02]  /*0210*/  LEA R2, R14.reuse, UR4, 0x7 ;  /* 0x000000040e027c11 */ /* 0x040fe4000f8e38ff */
[C---:B------:R-:W-:Y:S02]  /*0220*/  LEA R3, R21.reuse, UR5, 0x2 ;  /* 0x0000000515037c11 */ /* 0x040fe4000f8e10ff */
[----:B------:R-:W-:Y:S02]  /*0230*/  LEA R5, R21, R2, 0x2 ;  /* 0x0000000215057211 */ /* 0x000fe400078e10ff */
[----:B------:R-:W-:-:S07]  /*0240*/  LEA R4, R14, R3, 0x7 ;  /* 0x000000030e047211 */ /* 0x000fce00078e38ff */
.L_x_1:
[----:B-1----:R-:W-:Y:S02]  /*0250*/  MOV R6, R0 ;  /* 0x0000000000067202 */ /* 0x002fe40000000f00 */
[----:B------:R-:W-:Y:S02]  /*0260*/  VIMNMX.U32 R9, PT, PT, R25, R21, !PT ;  /* 0x0000001519097248 */ /* 0x000fe40007fe0000 */
[-C--:B------:R-:W-:Y:S02]  /*0270*/  ISETP.GE.U32.AND P0, PT, R14, R6.reuse, PT ;  /* 0x000000060e00720c */ /* 0x080fe40003f06070 */
[-C--:B------:R-:W-:Y:S02]  /*0280*/  ISETP.GE.U32.AND P2, PT, R9, R6.reuse, PT ;  /* 0x000000060900720c */ /* 0x080fe40003f46070 */
[----:B------:R-:W-:Y:S02]  /*0290*/  ISETP.GE.OR P1, PT, R23, R6, P0 ;  /* 0x000000061700720c */ /* 0x000fe40000726670 */
[----:B------:R-:W-:-:S09]  /*02a0*/  MOV R22, RZ ;  /* 0x000000ff00167202 */ /* 0x000fd20000000f00 */
[----:B------:R-:W0:Y:S02]  /*02b0*/  @!P2 LDC.64 R10, c[0x0][0x380] ;  /* 0x0000e000ff0aab82 */ /* 0x000e240000000a00 */
[----:B------:R-:W-:-:S06]  /*02c0*/  @!P1 IADD3 R20, PT, PT, R13, -0x40, RZ ;  /* 0xffffffc00d149810 */ /* 0x000fcc0007ffe0ff */
[----:B------:R-:W1:Y:S01]  /*02d0*/  @!P1 LDC.64 R8, c[0x0][0x388] ;  /* 0x0000e200ff089b82 */ /* 0x000e620000000a00 */
[----:B0-----:R-:W-:-:S04]  /*02e0*/  @!P2 IMAD.WIDE.U32 R10, R7, 0x4, R10 ;  /* 0x00000004070aa825 */ /* 0x001fc800078e000a */
[----:B-1----:R-:W-:-:S04]  /*02f0*/  @!P1 IMAD.WIDE.U32 R8, R20, 0x4, R8 ;  /* 0x0000000414089825 */ /* 0x002fc800078e0008 */
[----:B------:R-:W-:Y:S01]  /*0300*/  HFMA2 R20, -RZ, RZ, 0, 0 ;  /* 0x00000000ff147431 */ /* 0x000fe200000001ff */
[----:B------:R-:W2:Y:S05]  /*0310*/  @!P1 LDG.E R22, desc[UR8][R8.64] ;  /* 0x0000000808169981 */ /* 0x000eaa000c1e1900 */
[----:B------:R-:W3:Y:S04]  /*0320*/  @!P2 LDG.E R20, desc[UR8][R10.64] ;  /* 0x000000080a14a981 */ /* 0x000ee8000c1e1900 */
[----:B---3--:R-:W-:Y:S04]  /*0330*/  STS [R5], R20 ;  /* 0x0000001405007388 */ /* 0x008fe80000000800 */
[----:B--2---:R-:W-:Y:S01]  /*0340*/  STS [R4], R22 ;  /* 0x0000001604007388 */ /* 0x004fe20000000800 */
[----:B------:R-:W-:Y:S06]  /*0350*/  BAR.SYNC.DEFER_BLOCKING 0x0 ;  /* 0x0000000000007b1d */ /* 0x000fec0000010000 */
[----:B------:R-:W-:Y:S04]  /*0360*/  LDS R24, [R3] ;  /* 0x0000000003187984 */ /* 0x000fe80000000800 */
[----:B------:R-:W0:Y:S04]  /*0370*/  LDS.128 R8, [R2] ;  /* 0x0000000002087984 */ /* 0x000e280000000c00 */
[----:B------:R-:W1:Y:S04]  /*0380*/  LDS R26, [R3+0x80] ;  /* 0x00008000031a7984 */ /* 0x000e680000000800 */
[----:B------:R-:W2:Y:S04]  /*0390*/  LDS R28, [R3+0x100] ;  /* 0x00010000031c7984 */ /* 0x000ea80000000800 */
[----:B------:R-:W-:Y:S04]  /*03a0*/  LDS R20, [R3+0x200] ;  /* 0x0002000003147984 */ /* 0x000fe80000000800 */
[----:B------:R-:W-:Y:S01]  /*03b0*/  LDS R22, [R3+0x280] ;  /* 0x0002800003167984 */ /* 0x000fe20000000800 */
[----:B0-----:R-:W-:-:S03]  /*03c0*/  FFMA R24, R8, R24, R27 ;  /* 0x0000001808187223 */ /* 0x001fc6000000001b */
[----:B------:R-:W0:Y:S01]  /*03d0*/  LDS R8, [R3+0x180] ;  /* 0x0001800003087984 */ /* 0x000e220000000800 */
[----:B-1----:R-:W-:-:S04]  /*03e0*/  FFMA R27, R26, R9, R24 ;  /* 0x000000091a1b7223 */ /* 0x002fc80000000018 */
[----:B--2---:R-:W-:-:S04]  /*03f0*/  FFMA R10, R28, R10, R27 ;  /* 0x0000000a1c0a7223 */ /* 0x004fc8000000001b */
[----:B0-----:R-:W-:Y:S02]  /*0400*/  FFMA R27, R8, R11, R10 ;  /* 0x0000000b081b7223 */ /* 0x001fe4000000000a */
[----:B------:R-:W0:Y:S02]  /*0410*/  LDS.128 R8, [R2+0x10] ;  /* 0x0000100002087984 */ /* 0x000e240000000c00 */
[----:B0-----:R-:W-:Y:S02]  /*0420*/  FFMA R8, R8, R20, R27 ;  /* 0x0000001408087223 */ /* 0x001fe4000000001b */
[----:B------:R-:W0:Y:S04]  /*0430*/  LDS R20, [R3+0x300] ;  /* 0x0003000003147984 */ /* 0x000e280000000800 */
[----:B------:R-:W1:Y:S01]  /*0440*/  LDS R27, [R3+0x380] ;  /* 0x00038000031b7984 */ /* 0x000e620000000800 */
[----:B------:R-:W-:-:S03]  /*0450*/  FFMA R9, R22, R9, R8 ;  /* 0x0000000916097223 */ /* 0x000fc60000000008 */
[----:B------:R-:W-:Y:S01]  /*0460*/  LDS R22, [R3+0x480] ;  /* 0x0004800003167984 */ /* 0x000fe20000000800 */
[----:B0-----:R-:W-:-:S03]  /*0470*/  FFMA R10, R20, R10, R9 ;  /* 0x0000000a140a7223 */ /* 0x001fc60000000009 */
[----:B------:R-:W-:Y:S01]  /*0480*/  LDS R20, [R3+0x400] ;  /* 0x0004000003147984 */ /* 0x000fe20000000800 */
[----:B-1----:R-:W-:-:S03]  /*0490*/  FFMA R27, R27, R11, R10 ;  /* 0x0000000b1b1b7223 */ /* 0x002fc6000000000a */
        /* <DEDUP_REMOVED lines=45> */
[----:B------:R-:W0:Y:S01]  /*0770*/  LDS.128 R8, [R2+0x70] ;  /* 0x0000700002087984 */ /* 0x000e220000000c00 */
[----:B------:R-:W-:Y:S01]  /*0780*/  ISETP.GE.OR P1, PT, R19, R6, P0 ;  /* 0x000000061300720c */ /* 0x000fe20000726670 */
[----:B0-----:R-:W-:Y:S02]  /*0790*/  FFMA R8, R8, R20, R27 ;  /* 0x0000001408087223 */ /* 0x001fe4000000001b */
[----:B------:R-:W0:Y:S02]  /*07a0*/  LDS R20, [R3+0xf00] ;  /* 0x000f000003147984 */ /* 0x000e240000000800 */
[----:B------:R-:W-:-:S08]  /*07b0*/  FFMA R27, R22, R9, R8 ;  /* 0x00000009161b7223 */ /* 0x000fd00000000008 */
[----:B------:R-:W1:Y:S01]  /*07c0*/  @!P1 LDC.64 R8, c[0x0][0x388] ;  /* 0x0000e200ff089b82 */ /* 0x000e620000000a00 */
[----:B------:R-:W-:Y:S01]  /*07d0*/  @!P1 IADD3 R26, PT, PT, R13, -0x20, RZ ;  /* 0xffffffe00d1a9810 */ /* 0x000fe20007ffe0ff */
[----:B0-----:R-:W-:-:S04]  /*07e0*/  FFMA R10, R20, R10, R27 ;  /* 0x0000000a140a7223 */ /* 0x001fc8000000001b */
[----:B-1----:R-:W-:Y:S02]  /*07f0*/  @!P1 IMAD.WIDE.U32 R26, R26, 0x4, R8 ;  /* 0x000000041a1a9825 */ /* 0x002fe400078e0008 */
[----:B------:R-:W0:Y:S02]  /*0800*/  LDS R9, [R3+0xf80] ;  /* 0x000f800003097984 */ /* 0x000e240000000800 */
[----:B------:R-:W-:Y:S01]  /*0810*/  HFMA2 R20, -RZ, RZ, 0, 0 ;  /* 0x00000000ff147431 */ /* 0x000fe200000001ff */
[----:B------:R-:W-:Y:S06]  /*0820*/  BAR.SYNC.DEFER_BLOCKING 0x0 ;  /* 0x0000000000007b1d */ /* 0x000fec0000010000 */
[----:B------:R0:W2:Y:S02]  /*0830*/  @!P1 LDG.E R20, desc[UR8][R26.64] ;  /* 0x000000081a149981 */ /* 0x0000a4000c1e1900 */
[----:B0-----:R-:W-:-:S02]  /*0840*/  FFMA R27, R9, R11, R10 ;  /* 0x0000000b091b7223 */ /* 0x001fc4000000000a */
[----:B--2---:R-:W-:Y:S01]  /*0850*/  STS [R4], R20 ;  /* 0x0000001404007388 */ /* 0x004fe20000000800 */
[----:B------:R-:W-:Y:S06]  /*0860*/  BAR.SYNC.DEFER_BLOCKING 0x0 ;  /* 0x0000000000007b1d */ /* 0x000fec0000010000 */
[----:B------:R-:W-:Y:S04]  /*0870*/  LDS R22, [R3] ;  /* 0x0000000003167984 */ /* 0x000fe80000000800 */
[----:B------:R-:W0:Y:S04]  /*0880*/  LDS.128 R8, [R2] ;  /* 0x0000000002087984 */ /* 0x000e280000000c00 */
[----:B------:R-:W1:Y:S04]  /*0890*/  LDS R24, [R3+0x80] ;  /* 0x0000800003187984 */ /* 0x000e680000000800 */
[----:B------:R-:W-:Y:S01]  /*08a0*/  LDS R20, [R3+0x200] ;  /* 0x0002000003147984 */ /* 0x000fe20000000800 */
[----:B0-----:R-:W-:-:S03]  /*08b0*/  FFMA R8, R8, R22, R29 ;  /* 0x0000001608087223 */ /* 0x001fc6000000001d */
[----:B------:R-:W0:Y:S04]  /*08c0*/  LDS R22, [R3+0x100] ;  /* 0x0001000003167984 */ /* 0x000e280000000800 */
[----:B------:R-:W2:Y:S01]  /*08d0*/  LDS R29, [R3+0x180] ;  /* 0x00018000031d7984 */ /* 0x000ea20000000800 */
[----:B-1----:R-:W-:-:S04]  /*08e0*/  FFMA R9, R24, R9, R8 ;  /* 0x0000000918097223 */ /* 0x002fc80000000008 */
[----:B0-----:R-:W-:Y:S02]  /*08f0*/  FFMA R10, R22, R10, R9 ;  /* 0x0000000a160a7223 */ /* 0x001fe40000000009 */
[----:B------:R-:W-:Y:S02]  /*0900*/  LDS R22, [R3+0x280] ;  /* 0x0002800003167984 */ /* 0x000fe40000000800 */
[----:B--2---:R-:W-:Y:S02]  /*0910*/  FFMA R29, R29, R11, R10 ;  /* 0x0000000b1d1d7223 */ /* 0x004fe4000000000a */
        /* <DEDUP_REMOVED lines=60> */
[----:B0-----:R-:W-:Y:S01]  /*0ce0*/  FFMA R10, R20, R10, R29 ;  /* 0x0000000a140a7223 */ /* 0x001fe2000000001d */
[----:B-1----:R-:W-:Y:S02]  /*0cf0*/  @!P1 IMAD.WIDE.U32 R28, R13, 0x4, R8 ;  /* 0x000000040d1c9825 */ /* 0x002fe400078e0008 */
[----:B------:R-:W0:Y:S01]  /*0d00*/  LDS R9, [R3+0xf80] ;  /* 0x000f800003097984 */ /* 0x000e220000000800 */
[----:B------:R-:W-:-:S03]  /*0d10*/  MOV R20, RZ ;  /* 0x000000ff00147202 */ /* 0x000fc60000000f00 */
[----:B------:R-:W-:Y:S06]  /*0d20*/  BAR.SYNC.DEFER_BLOCKING 0x0 ;  /* 0x0000000000007b1d */ /* 0x000fec0000010000 */
[----:B------:R0:W2:Y:S02]  /*0d30*/  @!P1 LDG.E R20, desc[UR8][R28.64] ;  /* 0x000000081c149981 */ /* 0x0000a4000c1e1900 */
[----:B0-----:R-:W-:Y:S02]  /*0d40*/  FFMA R29, R9, R11, R10 ;  /* 0x0000000b091d7223 */ /* 0x001fe4000000000a */
        /* <DEDUP_REMOVED lines=73> */
[----:B------:R-:W-:Y:S01]  /*11e0*/  @!P0 IADD3 R22, PT, PT, R13, 0x20, RZ ;  /* 0x000000200d168810 */ /* 0x000fe20007ffe0ff */
[----:B0-----:R-:W-:Y:S02]  /*11f0*/  FFMA R16, R16, R10, R20 ;  /* 0x0000000a10107223 */ /* 0x001fe40000000014 */
[----:B------:R-:W0:Y:S01]  /*1200*/  LDS R10, [R3+0xf80] ;  /* 0x000f8000030a7984 */ /* 0x000e220000000800 */
[----:B------:R-:W-:Y:S02]  /*1210*/  HFMA2 R20, -RZ, RZ, 0, 0 ;  /* 0x00000000ff147431 */ /* 0x000fe400000001ff */
[----:B-1----:R-:W-:Y:S01]  /*1220*/  @!P0 IMAD.WIDE.U32 R8, R22, 0x4, R8 ;  /* 0x0000000416088825 */ /* 0x002fe200078e0008 */
[----:B------:R-:W-:Y:S06]  /*1230*/  BAR.SYNC.DEFER_BLOCKING 0x0 ;  /* 0x0000000000007b1d */ /* 0x000fec0000010000 */
[----:B------:R-:W2:Y:S01]  /*1240*/  @!P0 LDG.E R20, desc[UR8][R8.64] ;  /* 0x0000000808148981 */ /* 0x000ea2000c1e1900 */
[----:B0-----:R-:W-:-:S03]  /*1250*/  FFMA R16, R10, R11, R16 ;  /* 0x0000000b0a107223 */ /* 0x001fc60000000010 */
[----:B--2---:R-:W-:Y:S01]  /*1260*/  STS [R4], R20 ;  /* 0x0000001404007388 */ /* 0x004fe20000000800 */
[----:B------:R-:W-:Y:S06]  /*1270*/  BAR.SYNC.DEFER_BLOCKING 0x0 ;  /* 0x0000000000007b1d */ /* 0x000fec0000010000 */
[----:B------:R-:W-:Y:S04]  /*1280*/  LDS R22, [R3] ;  /* 0x0000000003167984 */ /* 0x000fe80000000800 */
[----:B------:R-:W0:Y:S04]  /*1290*/  LDS.128 R8, [R2] ;  /* 0x0000000002087984 */ /* 0x000e280000000c00 */
[----:B------:R-:W1:Y:S04]  /*12a0*/  LDS R24, [R3+0x80] ;  /* 0x0000800003187984 */ /* 0x000e680000000800 */
[----:B------:R-:W-:Y:S04]  /*12b0*/  LDS R26, [R3+0x180] ;  /* 0x00018000031a7984 */ /* 0x000fe80000000800 */
[----:B------:R-:W-:Y:S01]  /*12c0*/  LDS R20, [R3+0x280] ;  /* 0x0002800003147984 */ /* 0x000fe20000000800 */
[----:B0-----:R-:W-:-:S03]  /*12d0*/  FFMA R22, R8, R22, R18 ;  /* 0x0000001608167223 */ /* 0x001fc60000000012 */
[----:B------:R-:W0:Y:S01]  /*12e0*/  LDS R18, [R3+0x100] ;  /* 0x0001000003127984 */ /* 0x000e220000000800 */
[----:B-1----:R-:W-:-:S04]  /*12f0*/  FFMA R22, R24, R9, R22 ;  /* 0x0000000918167223 */ /* 0x002fc80000000016 */
[----:B0-----:R-:W-:Y:S02]  /*1300*/  FFMA R10, R18, R10, R22 ;  /* 0x0000000a120a7223 */ /* 0x001fe40000000016 */
[----:B------:R-:W-:Y:S02]  /*1310*/  LDS R18, [R3+0x200] ;  /* 0x0002000003127984 */ /* 0x000fe40000000800 */
[----:B------:R-:W-:Y:S02]  /*1320*/  FFMA R26, R26, R11, R10 ;  /* 0x0000000b1a1a7223 */ /* 0x000fe4000000000a */
[----:B------:R-:W0:Y:S04]  /*1330*/  LDS.128 R8, [R2+0x10] ;  /* 0x0000100002087984 */ /* 0x000e280000000c00 */
[----:B------:R-:W-:Y:S01]  /*1340*/  LDS R22, [R3+0x380] ;  /* 0x0003800003167984 */ /* 0x000fe20000000800 */
[----:B0-----:R-:W-:-:S03]  /*1350*/  FFMA R8, R8, R18, R26 ;  /* 0x0000001208087223 */ /* 0x001fc6000000001a */
[----:B------:R-:W0:Y:S01]  /*1360*/  LDS R18, [R3+0x300] ;  /* 0x0003000003127984 */ /* 0x000e220000000800 */
[----:B------:R-:W-:-:S03]  /*1370*/  FFMA R9, R20, R9, R8 ;  /* 0x0000000914097223 */ /* 0x000fc60000000008 */
[----:B------:R-:W-:Y:S01]  /*1380*/  LDS R20, [R3+0x480] ;  /* 0x0004800003147984 */ /* 0x000fe20000000800 */
[----:B0-----:R-:W-:-:S03]  /*1390*/  FFMA R10, R18, R10, R9 ;  /* 0x0000000a120a7223 */ /* 0x001fc60000000009 */
[----:B------:R-:W-:Y:S01]  /*13a0*/  LDS R18, [R3+0x400] ;  /* 0x0004000003127984 */ /* 0x000fe20000000800 */
[----:B------:R-:W-:-:S03]  /*13b0*/  FFMA R22, R22, R11, R10 ;  /* 0x0000000b16167223 */ /* 0x000fc6000000000a */
        /* <DEDUP_REMOVED lines=46> */
[----:B------:R-:W-:-:S04]  /*16a0*/  IADD3 R12, PT, PT, R12, 0x1, RZ ;  /* 0x000000010c0c7810 */ /* 0x000fc80007ffe0ff */
[----:B------:R-:W-:Y:S01]  /*16b0*/  ISETP.NE.AND P0, PT, R12, RZ, PT ;  /* 0x000000ff0c00720c */ /* 0x000fe20003f05270 */
[----:B0-----:R-:W-:Y:S02]  /*16c0*/  FFMA R8, R8, R18, R22 ;  /* 0x0000001208087223 */ /* 0x001fe40000000016 */
[----:B------:R-:W0:Y:S04]  /*16d0*/  LDS R18, [R3+0xf00] ;  /* 0x000f000003127984 */ /* 0x000e280000000800 */
[----:B------:R-:W1:Y:S01]  /*16e0*/  LDS R22, [R3+0xf80] ;  /* 0x000f800003167984 */ /* 0x000e620000000800 */
[----:B------:R-:W-:Y:S01]  /*16f0*/  FFMA R9, R20, R9, R8 ;  /* 0x0000000914097223 */ /* 0x000fe20000000008 */
[----:B------:R-:W-:Y:S02]  /*1700*/  IADD3 R21, PT, PT, R21, 0x20, RZ ;  /* 0x0000002015157810 */ /* 0x000fe40007ffe0ff */
[----:B------:R-:W-:-:S02]  /*1710*/  IADD3 R14, PT, PT, R14, 0x20, RZ ;  /* 0x000000200e0e7810 */ /* 0x000fc40007ffe0ff */
[----:B------:R-:W-:Y:S02]  /*1720*/  IADD3 R7, PT, PT, R7, 0x20, RZ ;  /* 0x0000002007077810 */ /* 0x000fe40007ffe0ff */
[----:B------:R-:W-:Y:S01]  /*1730*/  LEA R13, R6, R13, 0x5 ;  /* 0x0000000d060d7211 */ /* 0x000fe200078e28ff */
[----:B0-----:R-:W-:-:S04]  /*1740*/  FFMA R18, R18, R10, R9 ;  /* 0x0000000a12127223 */ /* 0x001fc80000000009 */
[----:B-1----:R-:W-:Y:S01]  /*1750*/  FFMA R18, R22, R11, R18 ;  /* 0x0000000b16127223 */ /* 0x002fe20000000012 */
[----:B------:R-:W-:Y:S06]  /*1760*/  BAR.SYNC.DEFER_BLOCKING 0x0 ;  /* 0x0000000000007b1d */ /* 0x000fec0000010000 */
[----:B------:R-:W-:Y:S05]  /*1770*/  @P0 BRA `(.L_x_1) ;  /* 0xffffffe800b40947 */ /* 0x000fea000383ffff */
.L_x_0:
[----:B------:R-:W-:-:S13]  /*1780*/  ISETP.GE.AND P0, PT, R25, R6, PT ;  /* 0x000000061900720c */ /* 0x000fda0003f06270 */
[----:B------:R-:W-:Y:S05]  /*1790*/  @P0 EXIT ;  /* 0x000000000000094d */ /* 0x000fea0003800000 */
[CC--:B------:R-:W-:Y:S01]  /*17a0*/  ISETP.GE.AND P2, PT, R23.reuse, R6.reuse, PT ;  /* 0x000000061700720c */ /* 0x0c0fe20003f46270 */
[----:B------:R-:W0:Y:S01]  /*17b0*/  LDCU.64 UR4, c[0x0][0x390] ;  /* 0x00007200ff0477ac */ /* 0x000e220008000a00 */
[----:B------:R-:W-:Y:S01]  /*17c0*/  IADD3 R5, PT, PT, R23, 0x20, RZ ;  /* 0x0000002017057810 */ /* 0x000fe20007ffe0ff */
[-C--:B------:R-:W-:Y:S01]  /*17d0*/  IMAD R0, R25, R6.reuse, RZ ;  /* 0x0000000619007224 */ /* 0x080fe200078e02ff */
[----:B------:R-:W-:Y:S02]  /*17e0*/  IADD3 R9, PT, PT, R23, 0x40, RZ ;  /* 0x0000004017097810 */ /* 0x000fe40007ffe0ff */
[----:B------:R-:W-:Y:S02]  /*17f0*/  ISETP.GE.AND P1, PT, R5, R6, PT ;  /* 0x000000060500720c */ /* 0x000fe40003f26270 */
[----:B------:R-:W-:Y:S02]  /*1800*/  SHF.R.S32.HI R5, RZ, 0x1f, R23 ;  /* 0x0000001fff057819 */ /* 0x000fe40000011417 */
[----:B------:R-:W-:-:S02]  /*1810*/  IADD3 R7, P3, PT, R23, R0, RZ ;  /* 0x0000000017077210 */ /* 0x000fc40007f7e0ff */
[----:B------:R-:W-:Y:S01]  /*1820*/  ISETP.GE.AND P0, PT, R9, R6, PT ;  /* 0x000000060900720c */ /* 0x000fe20003f06270 */
[----:B------:R-:W1:Y:S01]  /*1830*/  @!P2 LDC.64 R2, c[0x0][0x390] ;  /* 0x0000e400ff02ab82 */ /* 0x000e620000000a00 */
[C---:B------:R-:W-:Y:S02]  /*1840*/  IADD3 R9, PT, PT, R23.reuse, 0x60, RZ ;  /* 0x0000006017097810 */ /* 0x040fe40007ffe0ff */
[----:B------:R-:W-:Y:S02]  /*1850*/  @!P2 IADD3 R23, PT, PT, R23, R0, RZ ;  /* 0x000000001717a210 */ /* 0x000fe40007ffe0ff */
[----:B------:R-:W-:Y:S02]  /*1860*/  LEA.HI.X.SX32 R0, R0, R5, 0x1, P3 ;  /* 0x0000000500007211 */ /* 0x000fe400018f0eff */
[----:B------:R-:W-:Y:S02]  /*1870*/  ISETP.GE.AND P3, PT, R9, R6, PT ;  /* 0x000000060900720c */ /* 0x000fe40003f66270 */
[----:B0-----:R-:W-:-:S04]  /*1880*/  LEA R4, P4, R7, UR4, 0x2 ;  /* 0x0000000407047c11 */ /* 0x001fc8000f8810ff */
[----:B------:R-:W-:Y:S01]  /*1890*/  LEA.HI.X R5, R7, UR5, R0, 0x2, P4 ;  /* 0x0000000507057c11 */ /* 0x000fe2000a0f1400 */
[----:B-1----:R-:W-:-:S05]  /*18a0*/  @!P2 IMAD.WIDE R2, R23, 0x4, R2 ;  /* 0x000000041702a825 */ /* 0x002fca00078e0202 */
[----:B------:R0:W-:Y:S04]  /*18b0*/  @!P2 STG.E desc[UR8][R2.64], R27 ;  /* 0x0000001b0200a986 */ /* 0x0001e8000c101908 */
[----:B------:R0:W-:Y:S04]  /*18c0*/  @!P1 STG.E desc[UR8][R4.64+0x80], R29 ;  /* 0x0000801d04009986 */ /* 0x0001e8000c101908 */
[----:B------:R0:W-:Y:S01]  /*18d0*/  @!P0 STG.E desc[UR8][R4.64+0x100], R16 ;  /* 0x0001001004008986 */ /* 0x0001e2000c101908 */
[----:B------:R-:W-:Y:S05]  /*18e0*/  @P3 EXIT ;  /* 0x000000000000394d */ /* 0x000fea0003800000 */
[----:B------:R-:W-:Y:S01]  /*18f0*/  STG.E desc[UR8][R4.64+0x180], R18 ;  /* 0x0001801204007986 */ /* 0x000fe2000c101908 */
[----:B------:R-:W-:Y:S05]  /*1900*/  EXIT ;  /* 0x000000000000794d */ /* 0x000fea0003800000 */
.L_x_2:
[----:B------:R-:W-:-:S00]  /*1910*/  BRA `(.L_x_2) ;  /* 0xfffffffc00fc7947 */ /* 0x000fc0000383ffff */
[----:B------:R-:W-:-:S00]  /*1920*/  NOP ;  /* 0x0000000000007918 */ /* 0x000fc00000000000 */
        /* <DEDUP_REMOVED lines=13> */
.L_x_3:


//--------------------- .nv.shared._Z9matrixMulPfS_S_i --------------------------
	.section	.nv.shared._Z9matrixMulPfS_S_i,"aw",@nobits
	.sectionflags	@""
	.align	4
.nv.shared._Z9matrixMulPfS_S_i:
	.zero		9216


//--------------------- .nv.shared.reserved.0     --------------------------
	.section	.nv.shared.reserved.0,"aw",@nobits
	.weak		__nv_reservedSMEM_offset_0_alias
	.size		__nv_reservedSMEM_offset_0_alias, 0, 64
	.other		__nv_reservedSMEM_offset_0_alias,@"STO_CUDA_RESERVED_SHARED STV_DEFAULT"
__nv_reservedSMEM_offset_0_alias:
	.zero		0
	.zero		64


//--------------------- .nv.constant0._Z9matrixMulPfS_S_i --------------------------
	.section	.nv.constant0._Z9matrixMulPfS_S_i,"a",@progbits
	.sectionflags	@""
	.align	4
.nv.constant0._Z9matrixMulPfS_S_i:
	.zero		924


//--------------------- SYMBOLS --------------------------

	.type		.nv.reservedSmem.offset0,@object
	.size		.nv.reservedSmem.offset0,0x4
	.type		.nv.reservedSmem.cap,@object
	.size		.nv.reservedSmem.cap,0x4
